//
// Generated by NVIDIA NVVM Compiler
//
// Compiler Build ID: CL-36424714
// Cuda compilation tools, release 13.0, V13.0.88
// Based on NVVM 20.0.0
//

.version 9.0
.target sm_100
.address_size 64

	// .globl	_Z13coalescedCopyPKfPfi

.visible .entry _Z13coalescedCopyPKfPfi(
	.param .u64 .ptr .align 1 _Z13coalescedCopyPKfPfi_param_0,
	.param .u64 .ptr .align 1 _Z13coalescedCopyPKfPfi_param_1,
	.param .u32 _Z13coalescedCopyPKfPfi_param_2
)
{
	.reg .pred 	%p<2>;
	.reg .b32 	%r<6>;
	.reg .b32 	%f<2>;
	.reg .b64 	%rd<8>;

	ld.param.u64 	%rd1, [_Z13coalescedCopyPKfPfi_param_0];
	ld.param.u64 	%rd2, [_Z13coalescedCopyPKfPfi_param_1];
	ld.param.u32 	%r2, [_Z13coalescedCopyPKfPfi_param_2];
	mov.u32 	%r3, %ctaid.x;
	mov.u32 	%r4, %ntid.x;
	mov.u32 	%r5, %tid.x;
	mad.lo.s32 	%r1, %r3, %r4, %r5;
	setp.ge.s32 	%p1, %r1, %r2;
	@%p1 bra 	$L__BB0_2;
	cvta.to.global.u64 	%rd3, %rd1;
	cvta.to.global.u64 	%rd4, %rd2;
	mul.wide.s32 	%rd5, %r1, 4;
	add.s64 	%rd6, %rd3, %rd5;
	ld.global.nc.f32 	%f1, [%rd6];
	add.s64 	%rd7, %rd4, %rd5;
	st.global.f32 	[%rd7], %f1;
$L__BB0_2:
	ret;

}
	// .globl	_Z29stream_ordered_memory_examplev
.visible .entry _Z29stream_ordered_memory_examplev()
{


	ret;

}
	// .globl	_Z11tma_examplev
.visible .entry _Z11tma_examplev()
{


	ret;

}


// ===== COMPILED SASS (sm_100) =====

	.target	sm_100

	.elftype	@"ET_EXEC"


//--------------------- .note.nv.tkinfo           --------------------------
	.section	.note.nv.tkinfo,"",@"SHT_NOTE"
	.sectionflags	@"SHF_NOTE_NV_TKINFO"
	.tkinfo
        /*0018*/ 	.word	0x00000002
        /*0030*/ 	.string	""
        /*0030*/ 	.string	"ptxas"
        /*0030*/ 	.string	"Cuda compilation tools, release 13.0, V13.0.88"
        /*0030*/ 	.string	"Build cuda_13.0.r13.0/compiler.36424714_0"
        /*0030*/ 	.string	"-arch sm_100 -m 64 "



//--------------------- .note.nv.cuinfo           --------------------------
	.section	.note.nv.cuinfo,"",@"SHT_NOTE"
	.sectionflags	@"SHF_NOTE_NV_CUINFO"
        /*0018*/ 	.short	0x0002
        /*001a*/ 	.short	0x0064
        /*001c*/ 	.short	0x0082
	.zero		2


//--------------------- .nv.info                  --------------------------
	.section	.nv.info,"",@"SHT_CUDA_INFO"
	.align	4


	//----- nvinfo : EIATTR_REGCOUNT
	.align		4
        /*0000*/ 	.byte	0x04, 0x2f
        /*0002*/ 	.short	(.L_1 - .L_0)
	.align		4
.L_0:
        /*0004*/ 	.word	index@(_Z13coalescedCopyPKfPfi)
        /*0008*/ 	.word	0x0000000a


	//----- nvinfo : EIATTR_FRAME_SIZE
	.align		4
.L_1:
        /*000c*/ 	.byte	0x04, 0x11
        /*000e*/ 	.short	(.L_3 - .L_2)
	.align		4
.L_2:
        /*0010*/ 	.word	index@(_Z13coalescedCopyPKfPfi)
        /*0014*/ 	.word	0x00000000


	//----- nvinfo : EIATTR_REGCOUNT
	.align		4
.L_3:
        /*0018*/ 	.byte	0x04, 0x2f
        /*001a*/ 	.short	(.L_5 - .L_4)
	.align		4
.L_4:
        /*001c*/ 	.word	index@(_Z29stream_ordered_memory_examplev)
        /*0020*/ 	.word	0x00000004


	//----- nvinfo : EIATTR_FRAME_SIZE
	.align		4
.L_5:
        /*0024*/ 	.byte	0x04, 0x11
        /*0026*/ 	.short	(.L_7 - .L_6)
	.align		4
.L_6:
        /*0028*/ 	.word	index@(_Z29stream_ordered_memory_examplev)
        /*002c*/ 	.word	0x00000000


	//----- nvinfo : EIATTR_REGCOUNT
	.align		4
.L_7:
        /*0030*/ 	.byte	0x04, 0x2f
        /*0032*/ 	.short	(.L_9 - .L_8)
	.align		4
.L_8:
        /*0034*/ 	.word	index@(_Z11tma_examplev)
        /*0038*/ 	.word	0x00000004


	//----- nvinfo : EIATTR_FRAME_SIZE
	.align		4
.L_9:
        /*003c*/ 	.byte	0x04, 0x11
        /*003e*/ 	.short	(.L_11 - .L_10)
	.align		4
.L_10:
        /*0040*/ 	.word	index@(_Z11tma_examplev)
        /*0044*/ 	.word	0x00000000


	//----- nvinfo : EIATTR_MIN_STACK_SIZE
	.align		4
.L_11:
        /*0048*/ 	.byte	0x04, 0x12
        /*004a*/ 	.short	(.L_13 - .L_12)
	.align		4
.L_12:
        /*004c*/ 	.word	index@(_Z11tma_examplev)
        /*0050*/ 	.word	0x00000000


	//----- nvinfo : EIATTR_MIN_STACK_SIZE
	.align		4
.L_13:
        /*0054*/ 	.byte	0x04, 0x12
        /*0056*/ 	.short	(.L_15 - .L_14)
	.align		4
.L_14:
        /*0058*/ 	.word	index@(_Z29stream_ordered_memory_examplev)
        /*005c*/ 	.word	0x00000000


	//----- nvinfo : EIATTR_MIN_STACK_SIZE
	.align		4
.L_15:
        /*0060*/ 	.byte	0x04, 0x12
        /*0062*/ 	.short	(.L_17 - .L_16)
	.align		4
.L_16:
        /*0064*/ 	.word	index@(_Z13coalescedCopyPKfPfi)
        /*0068*/ 	.word	0x00000000
.L_17:


//--------------------- .nv.compat                --------------------------
	.section	.nv.compat,"",@"SHT_CUDA_COMPAT_INFO"
	.align	4
        /*0000*/ 	.byte	0x02, 0x09, 0x00, 0x00, 0x02, 0x02, 0x01, 0x00, 0x02, 0x05, 0x05, 0x00, 0x03, 0x07, 0x01, 0x01
        /*0010*/ 	.byte	0x02, 0x03, 0x00, 0x00, 0x02, 0x06, 0x01, 0x00, 0x04, 0x0b, 0x08, 0x00, 0x09, 0x00, 0x00, 0x00
        /*0020*/ 	.byte	0x00, 0x00, 0x00, 0x00


//--------------------- .nv.info._Z11tma_examplev --------------------------
	.section	.nv.info._Z11tma_examplev,"",@"SHT_CUDA_INFO"
	.sectionflags	@""
	.align	4


	//----- nvinfo : EIATTR_CUDA_API_VERSION
	.align		4
        /*0000*/ 	.byte	0x04, 0x37
        /*0002*/ 	.short	(.L_19 - .L_18)
.L_18:
        /*0004*/ 	.word	0x00000082


	//----- nvinfo : EIATTR_SPARSE_MMA_MASK
	.align		4
.L_19:
        /*0008*/ 	.byte	0x03, 0x50
        /*000a*/ 	.short	0x0000


	//----- nvinfo : EIATTR_MAXREG_COUNT
	.align		4
        /*000c*/ 	.byte	0x03, 0x1b
        /*000e*/ 	.short	0x00ff


	//----- nvinfo : EIATTR_MERCURY_ISA_VERSION
	.align		4
        /*0010*/ 	.byte	0x03, 0x5f
        /*0012*/ 	.short	0x0101


	//----- nvinfo : EIATTR_VRC_CTA_INIT_COUNT
	.align		4
        /*0014*/ 	.byte	0x02, 0x4a
	.zero		1
	.zero		1


	//----- nvinfo : EIATTR_EXIT_INSTR_OFFSETS
	.align		4
        /*0018*/ 	.byte	0x04, 0x1c
        /*001a*/ 	.short	(.L_21 - .L_20)


	//   ....[0]....
.L_20:
        /*001c*/ 	.word	0x00000010


	//----- nvinfo : EIATTR_SW_WAR
	.align		4
.L_21:
        /*0020*/ 	.byte	0x04, 0x36
        /*0022*/ 	.short	(.L_23 - .L_22)
.L_22:
        /*0024*/ 	.word	0x00000008
.L_23:


//--------------------- .nv.info._Z29stream_ordered_memory_examplev --------------------------
	.section	.nv.info._Z29stream_ordered_memory_examplev,"",@"SHT_CUDA_INFO"
	.sectionflags	@""
	.align	4


	//----- nvinfo : EIATTR_CUDA_API_VERSION
	.align		4
        /*0000*/ 	.byte	0x04, 0x37
        /*0002*/ 	.short	(.L_25 - .L_24)
.L_24:
        /*0004*/ 	.word	0x00000082


	//----- nvinfo : EIATTR_SPARSE_MMA_MASK
	.align		4
.L_25:
        /*0008*/ 	.byte	0x03, 0x50
        /*000a*/ 	.short	0x0000


	//----- nvinfo : EIATTR_MAXREG_COUNT
	.align		4
        /*000c*/ 	.byte	0x03, 0x1b
        /*000e*/ 	.short	0x00ff


	//----- nvinfo : EIATTR_MERCURY_ISA_VERSION
	.align		4
        /*0010*/ 	.byte	0x03, 0x5f
        /*0012*/ 	.short	0x0101


	//----- nvinfo : EIATTR_VRC_CTA_INIT_COUNT
	.align		4
        /*0014*/ 	.byte	0x02, 0x4a
	.zero		1
	.zero		1


	//----- nvinfo : EIATTR_EXIT_INSTR_OFFSETS
	.align		4
        /*0018*/ 	.byte	0x04, 0x1c
        /*001a*/ 	.short	(.L_27 - .L_26)


	//   ....[0]....
.L_26:
        /*001c*/ 	.word	0x00000010


	//----- nvinfo : EIATTR_SW_WAR
	.align		4
.L_27:
        /*0020*/ 	.byte	0x04, 0x36
        /*0022*/ 	.short	(.L_29 - .L_28)
.L_28:
        /*0024*/ 	.word	0x00000008
.L_29:


//--------------------- .nv.info._Z13coalescedCopyPKfPfi --------------------------
	.section	.nv.info._Z13coalescedCopyPKfPfi,"",@"SHT_CUDA_INFO"
	.sectionflags	@""
	.align	4


	//----- nvinfo : EIATTR_CUDA_API_VERSION
	.align		4
        /*0000*/ 	.byte	0x04, 0x37
        /*0002*/ 	.short	(.L_31 - .L_30)
.L_30:
        /*0004*/ 	.word	0x00000082


	//----- nvinfo : EIATTR_KPARAM_INFO
	.align		4
.L_31:
        /*0008*/ 	.byte	0x04, 0x17
        /*000a*/ 	.short	(.L_33 - .L_32)
.L_32:
        /*000c*/ 	.word	0x00000000
        /*0010*/ 	.short	0x0002
        /*0012*/ 	.short	0x0010
        /*0014*/ 	.byte	0x00, 0xf0, 0x11, 0x00


	//----- nvinfo : EIATTR_KPARAM_INFO
	.align		4
.L_33:
        /*0018*/ 	.byte	0x04, 0x17
        /*001a*/ 	.short	(.L_35 - .L_34)
.L_34:
        /*001c*/ 	.word	0x00000000
        /*0020*/ 	.short	0x0001
        /*0022*/ 	.short	0x0008
        /*0024*/ 	.byte	0x00, 0xf5, 0x21, 0x00


	//----- nvinfo : EIATTR_KPARAM_INFO
	.align		4
.L_35:
        /*0028*/ 	.byte	0x04, 0x17
        /*002a*/ 	.short	(.L_37 - .L_36)
.L_36:
        /*002c*/ 	.word	0x00000000
        /*0030*/ 	.short	0x0000
        /*0032*/ 	.short	0x0000
        /*0034*/ 	.byte	0x00, 0xf5, 0x21, 0x00


	//----- nvinfo : EIATTR_SPARSE_MMA_MASK
	.align		4
.L_37:
        /*0038*/ 	.byte	0x03, 0x50
        /*003a*/ 	.short	0x0000


	//----- nvinfo : EIATTR_MAXREG_COUNT
	.align		4
        /*003c*/ 	.byte	0x03, 0x1b
        /*003e*/ 	.short	0x00ff


	//----- nvinfo : EIATTR_MERCURY_ISA_VERSION
	.align		4
        /*0040*/ 	.byte	0x03, 0x5f
        /*0042*/ 	.short	0x0101


	//----- nvinfo : EIATTR_VRC_CTA_INIT_COUNT
	.align		4
        /*0044*/ 	.byte	0x02, 0x4a
	.zero		1
	.zero		1


	//----- nvinfo : EIATTR_EXIT_INSTR_OFFSETS
	.align		4
        /*0048*/ 	.byte	0x04, 0x1c
        /*004a*/ 	.short	(.L_39 - .L_38)


	//   ....[0]....
.L_38:
        /*004c*/ 	.word	0x00000070


	//   ....[1]....
        /*0050*/ 	.word	0x000000f0


	//----- nvinfo : EIATTR_CBANK_PARAM_SIZE
	.align		4
.L_39:
        /*0054*/ 	.byte	0x03, 0x19
        /*0056*/ 	.short	0x0014


	//----- nvinfo : EIATTR_PARAM_CBANK
	.align		4
        /*0058*/ 	.byte	0x04, 0x0a
        /*005a*/ 	.short	(.L_41 - .L_40)
	.align		4
.L_40:
        /*005c*/ 	.word	index@(.nv.constant0._Z13coalescedCopyPKfPfi)
        /*0060*/ 	.short	0x0380
        /*0062*/ 	.short	0x0014


	//----- nvinfo : EIATTR_SW_WAR
	.align		4
.L_41:
        /*0064*/ 	.byte	0x04, 0x36
        /*0066*/ 	.short	(.L_43 - .L_42)
.L_42:
        /*0068*/ 	.word	0x00000008
.L_43:


//--------------------- .nv.callgraph             --------------------------
	.section	.nv.callgraph,"",@"SHT_CUDA_CALLGRAPH"
	.align	4
	.sectionentsize	8
	.align		4
        /*0000*/ 	.word	0x00000000
	.align		4
        /*0004*/ 	.word	0xffffffff
	.align		4
        /*0008*/ 	.word	0x00000000
	.align		4
        /*000c*/ 	.word	0xfffffffe
	.align		4
        /*0010*/ 	.word	0x00000000
	.align		4
        /*0014*/ 	.word	0xfffffffd
	.align		4
        /*0018*/ 	.word	0x00000000
	.align		4
        /*001c*/ 	.word	0xfffffffc


//--------------------- .text._Z11tma_examplev    --------------------------
	.section	.text._Z11tma_examplev,"ax",@progbits
	.align	128
        .global         _Z11tma_examplev
        .type           _Z11tma_examplev,@function
        .size           _Z11tma_examplev,(.L_x_3 - _Z11tma_examplev)
        .other          _Z11tma_examplev,@"STO_CUDA_ENTRY STV_DEFAULT"
_Z11tma_examplev:
.text._Z11tma_examplev:
[----:B------:R-:W-:Y:S01]  /*0000*/  LDC R1, c[0x0][0x37c] ;  /* 0x0000df00ff017b82 */ /* 0x000fe20000000800 */
[----:B------:R-:W-:Y:S05]  /*0010*/  EXIT ;  /* 0x000000000000794d */ /* 0x000fea0003800000 */
.L_x_0:
[----:B------:R-:W-:-:S00]  /*0020*/  BRA `(.L_x_0) ;  /* 0xfffffffc00fc7947 */ /* 0x000fc0000383ffff */
[----:B------:R-:W-:-:S00]  /*0030*/  NOP ;  /* 0x0000000000007918 */ /* 0x000fc00000000000 */
        /* <DEDUP_REMOVED lines=12> */
.L_x_3:


//--------------------- .text._Z29stream_ordered_memory_examplev --------------------------
	.section	.text._Z29stream_ordered_memory_examplev,"ax",@progbits
	.align	128
        .global         _Z29stream_ordered_memory_examplev
        .type           _Z29stream_ordered_memory_examplev,@function
        .size           _Z29stream_ordered_memory_examplev,(.L_x_4 - _Z29stream_ordered_memory_examplev)
        .other          _Z29stream_ordered_memory_examplev,@"STO_CUDA_ENTRY STV_DEFAULT"
_Z29stream_ordered_memory_examplev:
.text._Z29stream_ordered_memory_examplev:
[----:B------:R-:W-:Y:S01]  /*0000*/  LDC R1, c[0x0][0x37c] ;  /* 0x0000df00ff017b82 */ /* 0x000fe20000000800 */
[----:B------:R-:W-:Y:S05]  /*0010*/  EXIT ;  /* 0x000000000000794d */ /* 0x000fea0003800000 */
.L_x_1:
        /* <DEDUP_REMOVED lines=14> */
.L_x_4:


//--------------------- .text._Z13coalescedCopyPKfPfi --------------------------
	.section	.text._Z13coalescedCopyPKfPfi,"ax",@progbits
	.align	128
        .global         _Z13coalescedCopyPKfPfi
        .type           _Z13coalescedCopyPKfPfi,@function
        .size           _Z13coalescedCopyPKfPfi,(.L_x_5 - _Z13coalescedCopyPKfPfi)
        .other          _Z13coalescedCopyPKfPfi,@"STO_CUDA_ENTRY STV_DEFAULT"
_Z13coalescedCopyPKfPfi:
.text._Z13coalescedCopyPKfPfi:
[----:B------:R-:W-:Y:S01]  /*0000*/  LDC R1, c[0x0][0x37c] ;  /* 0x0000df00ff017b82 */ /* 0x000fe20000000800 */
[----:B------:R-:W0:Y:S07]  /*0010*/  S2R R0, SR_TID.X ;  /* 0x0000000000007919 */ /* 0x000e2e0000002100 */
[----:B------:R-:W0:Y:S01]  /*0020*/  S2UR UR4, SR_CTAID.X ;  /* 0x00000000000479c3 */ /* 0x000e220000002500 */
[----:B------:R-:W1:Y:S07]  /*0030*/  LDCU UR5, c[0x0][0x390] ;  /* 0x00007200ff0577ac */ /* 0x000e6e0008000800 */
[----:B------:R-:W0:Y:S02]  /*0040*/  LDC R7, c[0x0][0x360] ;  /* 0x0000d800ff077b82 */ /* 0x000e240000000800 */
[----:B0-----:R-:W-:-:S05]  /*0050*/  IMAD R7, R7, UR4, R0 ;  /* 0x0000000407077c24 */ /* 0x001fca000f8e0200 */
[----:B-1----:R-:W-:-:S13]  /*0060*/  ISETP.GE.AND P0, PT, R7, UR5, PT ;  /* 0x0000000507007c0c */ /* 0x002fda000bf06270 */
[----:B------:R-:W-:Y:S05]  /*0070*/  @P0 EXIT ;  /* 0x000000000000094d */ /* 0x000fea0003800000 */
[----:B------:R-:W0:Y:S01]  /*0080*/  LDC.64 R2, c[0x0][0x380] ;  /* 0x0000e000ff027b82 */ /* 0x000e220000000a00 */
[----:B------:R-:W1:Y:S07]  /*0090*/  LDCU.64 UR4, c[0x0][0x358] ;  /* 0x00006b00ff0477ac */ /* 0x000e6e0008000a00 */
[----:B------:R-:W2:Y:S01]  /*00a0*/  LDC.64 R4, c[0x0][0x388] ;  /* 0x0000e200ff047b82 */ /* 0x000ea20000000a00 */
[----:B0-----:R-:W-:-:S06]  /*00b0*/  IMAD.WIDE R2, R7, 0x4, R2 ;  /* 0x0000000407027825 */ /* 0x001fcc00078e0202 */
[----:B-1----:R-:W3:Y:S01]  /*00c0*/  LDG.E.CONSTANT R3, desc[UR4][R2.64] ;  /* 0x0000000402037981 */ /* 0x002ee2000c1e9900 */
[----:B--2---:R-:W-:-:S05]  /*00d0*/  IMAD.WIDE R4, R7, 0x4, R4 ;  /* 0x0000000407047825 */ /* 0x004fca00078e0204 */
[----:B---3--:R-:W-:Y:S01]  /*00e0*/  STG.E desc[UR4][R4.64], R3 ;  /* 0x0000000304007986 */ /* 0x008fe2000c101904 */
[----:B------:R-:W-:Y:S05]  /*00f0*/  EXIT ;  /* 0x000000000000794d */ /* 0x000fea0003800000 */
.L_x_2:
        /* <DEDUP_REMOVED lines=16> */
.L_x_5:


//--------------------- .nv.shared.reserved.0     --------------------------
	.section	.nv.shared.reserved.0,"aw",@nobits
	.weak		__nv_reservedSMEM_offset_0_alias
	.size		__nv_reservedSMEM_offset_0_alias, 0, 64
	.other		__nv_reservedSMEM_offset_0_alias,@"STO_CUDA_RESERVED_SHARED STV_DEFAULT"
__nv_reservedSMEM_offset_0_alias:
	.zero		0
	.zero		64


//--------------------- .nv.constant0._Z11tma_examplev --------------------------
	.section	.nv.constant0._Z11tma_examplev,"a",@progbits
	.sectionflags	@""
	.align	4
.nv.constant0._Z11tma_examplev:
	.zero		896


//--------------------- .nv.constant0._Z29stream_ordered_memory_examplev --------------------------
	.section	.nv.constant0._Z29stream_ordered_memory_examplev,"a",@progbits
	.sectionflags	@""
	.align	4
.nv.constant0._Z29stream_ordered_memory_examplev:
	.zero		896


//--------------------- .nv.constant0._Z13coalescedCopyPKfPfi --------------------------
	.section	.nv.constant0._Z13coalescedCopyPKfPfi,"a",@progbits
	.sectionflags	@""
	.align	4
.nv.constant0._Z13coalescedCopyPKfPfi:
	.zero		916


//--------------------- SYMBOLS --------------------------

	.type		.nv.reservedSmem.offset0,@object
	.size		.nv.reservedSmem.offset0,0x4
